//
// Generated by NVIDIA NVVM Compiler
//
// Compiler Build ID: CL-36424714
// Cuda compilation tools, release 13.0, V13.0.88
// Based on NVVM 20.0.0
//

.version 9.0
.target sm_100
.address_size 64

	// .globl	_Z12MatMulKernelPfS_S_

.visible .entry _Z12MatMulKernelPfS_S_(
	.param .u64 .ptr .align 1 _Z12MatMulKernelPfS_S__param_0,
	.param .u64 .ptr .align 1 _Z12MatMulKernelPfS_S__param_1,
	.param .u64 .ptr .align 1 _Z12MatMulKernelPfS_S__param_2
)
{
	.reg .pred 	%p<3>;
	.reg .b32 	%r<20>;
	.reg .b32 	%f<100>;
	.reg .b64 	%rd<27>;

	ld.param.u64 	%rd7, [_Z12MatMulKernelPfS_S__param_0];
	ld.param.u64 	%rd8, [_Z12MatMulKernelPfS_S__param_1];
	ld.param.u64 	%rd9, [_Z12MatMulKernelPfS_S__param_2];
	mov.u32 	%r8, %ctaid.y;
	mov.u32 	%r9, %ctaid.x;
	shl.b32 	%r1, %r8, 15;
	shl.b32 	%r2, %r9, 5;
	mov.u32 	%r3, %tid.y;
	mov.u32 	%r4, %tid.x;
	mov.u32 	%r10, %ntid.y;
	mad.lo.s32 	%r11, %r8, %r10, %r3;
	mov.u32 	%r12, %ntid.x;
	mad.lo.s32 	%r13, %r9, %r12, %r4;
	or.b32  	%r14, %r11, %r13;
	setp.gt.u32 	%p1, %r14, 1023;
	@%p1 bra 	$L__BB0_4;
	shl.b32 	%r5, %r3, 10;
	add.s32 	%r16, %r5, %r1;
	cvt.u64.u32 	%rd10, %r4;
	cvt.u64.u32 	%rd11, %r2;
	add.s64 	%rd12, %rd10, %rd11;
	shl.b64 	%rd13, %rd12, 2;
	cvta.to.global.u64 	%rd14, %rd8;
	add.s64 	%rd15, %rd13, %rd14;
	add.s64 	%rd26, %rd15, 65536;
	mul.wide.u32 	%rd16, %r16, 4;
	cvta.to.global.u64 	%rd17, %rd7;
	add.s64 	%rd18, %rd16, %rd17;
	add.s64 	%rd25, %rd18, 64;
	mov.f32 	%f99, 0f00000000;
	mov.b32 	%r19, 0;
$L__BB0_2:
	ld.global.f32 	%f4, [%rd25+-64];
	ld.global.f32 	%f5, [%rd26+-65536];
	fma.rn.f32 	%f6, %f4, %f5, %f99;
	ld.global.f32 	%f7, [%rd25+-60];
	ld.global.f32 	%f8, [%rd26+-61440];
	fma.rn.f32 	%f9, %f7, %f8, %f6;
	ld.global.f32 	%f10, [%rd25+-56];
	ld.global.f32 	%f11, [%rd26+-57344];
	fma.rn.f32 	%f12, %f10, %f11, %f9;
	ld.global.f32 	%f13, [%rd25+-52];
	ld.global.f32 	%f14, [%rd26+-53248];
	fma.rn.f32 	%f15, %f13, %f14, %f12;
	ld.global.f32 	%f16, [%rd25+-48];
	ld.global.f32 	%f17, [%rd26+-49152];
	fma.rn.f32 	%f18, %f16, %f17, %f15;
	ld.global.f32 	%f19, [%rd25+-44];
	ld.global.f32 	%f20, [%rd26+-45056];
	fma.rn.f32 	%f21, %f19, %f20, %f18;
	ld.global.f32 	%f22, [%rd25+-40];
	ld.global.f32 	%f23, [%rd26+-40960];
	fma.rn.f32 	%f24, %f22, %f23, %f21;
	ld.global.f32 	%f25, [%rd25+-36];
	ld.global.f32 	%f26, [%rd26+-36864];
	fma.rn.f32 	%f27, %f25, %f26, %f24;
	ld.global.f32 	%f28, [%rd25+-32];
	ld.global.f32 	%f29, [%rd26+-32768];
	fma.rn.f32 	%f30, %f28, %f29, %f27;
	ld.global.f32 	%f31, [%rd25+-28];
	ld.global.f32 	%f32, [%rd26+-28672];
	fma.rn.f32 	%f33, %f31, %f32, %f30;
	ld.global.f32 	%f34, [%rd25+-24];
	ld.global.f32 	%f35, [%rd26+-24576];
	fma.rn.f32 	%f36, %f34, %f35, %f33;
	ld.global.f32 	%f37, [%rd25+-20];
	ld.global.f32 	%f38, [%rd26+-20480];
	fma.rn.f32 	%f39, %f37, %f38, %f36;
	ld.global.f32 	%f40, [%rd25+-16];
	ld.global.f32 	%f41, [%rd26+-16384];
	fma.rn.f32 	%f42, %f40, %f41, %f39;
	ld.global.f32 	%f43, [%rd25+-12];
	ld.global.f32 	%f44, [%rd26+-12288];
	fma.rn.f32 	%f45, %f43, %f44, %f42;
	ld.global.f32 	%f46, [%rd25+-8];
	ld.global.f32 	%f47, [%rd26+-8192];
	fma.rn.f32 	%f48, %f46, %f47, %f45;
	ld.global.f32 	%f49, [%rd25+-4];
	ld.global.f32 	%f50, [%rd26+-4096];
	fma.rn.f32 	%f51, %f49, %f50, %f48;
	ld.global.f32 	%f52, [%rd25];
	ld.global.f32 	%f53, [%rd26];
	fma.rn.f32 	%f54, %f52, %f53, %f51;
	ld.global.f32 	%f55, [%rd25+4];
	ld.global.f32 	%f56, [%rd26+4096];
	fma.rn.f32 	%f57, %f55, %f56, %f54;
	ld.global.f32 	%f58, [%rd25+8];
	ld.global.f32 	%f59, [%rd26+8192];
	fma.rn.f32 	%f60, %f58, %f59, %f57;
	ld.global.f32 	%f61, [%rd25+12];
	ld.global.f32 	%f62, [%rd26+12288];
	fma.rn.f32 	%f63, %f61, %f62, %f60;
	ld.global.f32 	%f64, [%rd25+16];
	ld.global.f32 	%f65, [%rd26+16384];
	fma.rn.f32 	%f66, %f64, %f65, %f63;
	ld.global.f32 	%f67, [%rd25+20];
	ld.global.f32 	%f68, [%rd26+20480];
	fma.rn.f32 	%f69, %f67, %f68, %f66;
	ld.global.f32 	%f70, [%rd25+24];
	ld.global.f32 	%f71, [%rd26+24576];
	fma.rn.f32 	%f72, %f70, %f71, %f69;
	ld.global.f32 	%f73, [%rd25+28];
	ld.global.f32 	%f74, [%rd26+28672];
	fma.rn.f32 	%f75, %f73, %f74, %f72;
	ld.global.f32 	%f76, [%rd25+32];
	ld.global.f32 	%f77, [%rd26+32768];
	fma.rn.f32 	%f78, %f76, %f77, %f75;
	ld.global.f32 	%f79, [%rd25+36];
	ld.global.f32 	%f80, [%rd26+36864];
	fma.rn.f32 	%f81, %f79, %f80, %f78;
	ld.global.f32 	%f82, [%rd25+40];
	ld.global.f32 	%f83, [%rd26+40960];
	fma.rn.f32 	%f84, %f82, %f83, %f81;
	ld.global.f32 	%f85, [%rd25+44];
	ld.global.f32 	%f86, [%rd26+45056];
	fma.rn.f32 	%f87, %f85, %f86, %f84;
	ld.global.f32 	%f88, [%rd25+48];
	ld.global.f32 	%f89, [%rd26+49152];
	fma.rn.f32 	%f90, %f88, %f89, %f87;
	ld.global.f32 	%f91, [%rd25+52];
	ld.global.f32 	%f92, [%rd26+53248];
	fma.rn.f32 	%f93, %f91, %f92, %f90;
	ld.global.f32 	%f94, [%rd25+56];
	ld.global.f32 	%f95, [%rd26+57344];
	fma.rn.f32 	%f96, %f94, %f95, %f93;
	ld.global.f32 	%f97, [%rd25+60];
	ld.global.f32 	%f98, [%rd26+61440];
	fma.rn.f32 	%f99, %f97, %f98, %f96;
	bar.sync 	0;
	add.s32 	%r19, %r19, 1;
	add.s64 	%rd26, %rd26, 131072;
	add.s64 	%rd25, %rd25, 128;
	setp.ne.s32 	%p2, %r19, 32;
	@%p2 bra 	$L__BB0_2;
	add.s32 	%r17, %r5, %r4;
	cvt.u64.u32 	%rd19, %r17;
	add.s32 	%r18, %r1, %r2;
	cvt.u64.u32 	%rd20, %r18;
	add.s64 	%rd21, %rd20, %rd19;
	cvta.to.global.u64 	%rd22, %rd9;
	shl.b64 	%rd23, %rd21, 2;
	add.s64 	%rd24, %rd22, %rd23;
	st.global.f32 	[%rd24], %f99;
$L__BB0_4:
	ret;

}


// ===== COMPILED SASS (sm_100) =====

	.target	sm_100

	.elftype	@"ET_EXEC"


//--------------------- .note.nv.tkinfo           --------------------------
	.section	.note.nv.tkinfo,"",@"SHT_NOTE"
	.sectionflags	@"SHF_NOTE_NV_TKINFO"
	.tkinfo
        /*0018*/ 	.word	0x00000002
        /*0030*/ 	.string	""
        /*0030*/ 	.string	"ptxas"
        /*0030*/ 	.string	"Cuda compilation tools, release 13.0, V13.0.88"
        /*0030*/ 	.string	"Build cuda_13.0.r13.0/compiler.36424714_0"
        /*0030*/ 	.string	"-arch sm_100 -m 64 "



//--------------------- .note.nv.cuinfo           --------------------------
	.section	.note.nv.cuinfo,"",@"SHT_NOTE"
	.sectionflags	@"SHF_NOTE_NV_CUINFO"
        /*0018*/ 	.short	0x0002
        /*001a*/ 	.short	0x0064
        /*001c*/ 	.short	0x0082
	.zero		2


//--------------------- .nv.info                  --------------------------
	.section	.nv.info,"",@"SHT_CUDA_INFO"
	.align	4


	//----- nvinfo : EIATTR_REGCOUNT
	.align		4
        /*0000*/ 	.byte	0x04, 0x2f
        /*0002*/ 	.short	(.L_1 - .L_0)
	.align		4
.L_0:
        /*0004*/ 	.word	index@(_Z12MatMulKernelPfS_S_)
        /*0008*/ 	.word	0x0000001e


	//----- nvinfo : EIATTR_FRAME_SIZE
	.align		4
.L_1:
        /*000c*/ 	.byte	0x04, 0x11
        /*000e*/ 	.short	(.L_3 - .L_2)
	.align		4
.L_2:
        /*0010*/ 	.word	index@(_Z12MatMulKernelPfS_S_)
        /*0014*/ 	.word	0x00000000


	//----- nvinfo : EIATTR_MIN_STACK_SIZE
	.align		4
.L_3:
        /*0018*/ 	.byte	0x04, 0x12
        /*001a*/ 	.short	(.L_5 - .L_4)
	.align		4
.L_4:
        /*001c*/ 	.word	index@(_Z12MatMulKernelPfS_S_)
        /*0020*/ 	.word	0x00000000
.L_5:


//--------------------- .nv.compat                --------------------------
	.section	.nv.compat,"",@"SHT_CUDA_COMPAT_INFO"
	.align	4
        /*0000*/ 	.byte	0x02, 0x09, 0x00, 0x00, 0x02, 0x02, 0x01, 0x00, 0x02, 0x05, 0x05, 0x00, 0x03, 0x07, 0x01, 0x01
        /*0010*/ 	.byte	0x02, 0x03, 0x00, 0x00, 0x02, 0x06, 0x01, 0x00, 0x04, 0x0b, 0x08, 0x00, 0x09, 0x00, 0x00, 0x00
        /*0020*/ 	.byte	0x00, 0x00, 0x00, 0x00


//--------------------- .nv.info._Z12MatMulKernelPfS_S_ --------------------------
	.section	.nv.info._Z12MatMulKernelPfS_S_,"",@"SHT_CUDA_INFO"
	.sectionflags	@""
	.align	4


	//----- nvinfo : EIATTR_CUDA_API_VERSION
	.align		4
        /*0000*/ 	.byte	0x04, 0x37
        /*0002*/ 	.short	(.L_7 - .L_6)
.L_6:
        /*0004*/ 	.word	0x00000082


	//----- nvinfo : EIATTR_KPARAM_INFO
	.align		4
.L_7:
        /*0008*/ 	.byte	0x04, 0x17
        /*000a*/ 	.short	(.L_9 - .L_8)
.L_8:
        /*000c*/ 	.word	0x00000000
        /*0010*/ 	.short	0x0002
        /*0012*/ 	.short	0x0010
        /*0014*/ 	.byte	0x00, 0xf5, 0x21, 0x00


	//----- nvinfo : EIATTR_KPARAM_INFO
	.align		4
.L_9:
        /*0018*/ 	.byte	0x04, 0x17
        /*001a*/ 	.short	(.L_11 - .L_10)
.L_10:
        /*001c*/ 	.word	0x00000000
        /*0020*/ 	.short	0x0001
        /*0022*/ 	.short	0x0008
        /*0024*/ 	.byte	0x00, 0xf5, 0x21, 0x00


	//----- nvinfo : EIATTR_KPARAM_INFO
	.align		4
.L_11:
        /*0028*/ 	.byte	0x04, 0x17
        /*002a*/ 	.short	(.L_13 - .L_12)
.L_12:
        /*002c*/ 	.word	0x00000000
        /*0030*/ 	.short	0x0000
        /*0032*/ 	.short	0x0000
        /*0034*/ 	.byte	0x00, 0xf5, 0x21, 0x00


	//----- nvinfo : EIATTR_SPARSE_MMA_MASK
	.align		4
.L_13:
        /*0038*/ 	.byte	0x03, 0x50
        /*003a*/ 	.short	0x0000


	//----- nvinfo : EIATTR_MAXREG_COUNT
	.align		4
        /*003c*/ 	.byte	0x03, 0x1b
        /*003e*/ 	.short	0x00ff


	//----- nvinfo : EIATTR_NUM_BARRIERS
	.align		4
        /*0040*/ 	.byte	0x02, 0x4c
        /*0042*/ 	.byte	0x01
	.zero		1


	//----- nvinfo : EIATTR_MERCURY_ISA_VERSION
	.align		4
        /*0044*/ 	.byte	0x03, 0x5f
        /*0046*/ 	.short	0x0101


	//----- nvinfo : EIATTR_VRC_CTA_INIT_COUNT
	.align		4
        /*0048*/ 	.byte	0x02, 0x4a
	.zero		1
	.zero		1


	//----- nvinfo : EIATTR_EXIT_INSTR_OFFSETS
	.align		4
        /*004c*/ 	.byte	0x04, 0x1c
        /*004e*/ 	.short	(.L_15 - .L_14)


	//   ....[0]....
.L_14:
        /*0050*/ 	.word	0x000000b0


	//   ....[1]....
        /*0054*/ 	.word	0x000008e0


	//----- nvinfo : EIATTR_CBANK_PARAM_SIZE
	.align		4
.L_15:
        /*0058*/ 	.byte	0x03, 0x19
        /*005a*/ 	.short	0x0018


	//----- nvinfo : EIATTR_PARAM_CBANK
	.align		4
        /*005c*/ 	.byte	0x04, 0x0a
        /*005e*/ 	.short	(.L_17 - .L_16)
	.align		4
.L_16:
        /*0060*/ 	.word	index@(.nv.constant0._Z12MatMulKernelPfS_S_)
        /*0064*/ 	.short	0x0380
        /*0066*/ 	.short	0x0018


	//----- nvinfo : EIATTR_SW_WAR
	.align		4
.L_17:
        /*0068*/ 	.byte	0x04, 0x36
        /*006a*/ 	.short	(.L_19 - .L_18)
.L_18:
        /*006c*/ 	.word	0x00000008
.L_19:


//--------------------- .nv.callgraph             --------------------------
	.section	.nv.callgraph,"",@"SHT_CUDA_CALLGRAPH"
	.align	4
	.sectionentsize	8
	.align		4
        /*0000*/ 	.word	0x00000000
	.align		4
        /*0004*/ 	.word	0xffffffff
	.align		4
        /*0008*/ 	.word	0x00000000
	.align		4
        /*000c*/ 	.word	0xfffffffe
	.align		4
        /*0010*/ 	.word	0x00000000
	.align		4
        /*0014*/ 	.word	0xfffffffd
	.align		4
        /*0018*/ 	.word	0x00000000
	.align		4
        /*001c*/ 	.word	0xfffffffc


//--------------------- .text._Z12MatMulKernelPfS_S_ --------------------------
	.section	.text._Z12MatMulKernelPfS_S_,"ax",@progbits
	.align	128
        .global         _Z12MatMulKernelPfS_S_
        .type           _Z12MatMulKernelPfS_S_,@function
        .size           _Z12MatMulKernelPfS_S_,(.L_x_2 - _Z12MatMulKernelPfS_S_)
        .other          _Z12MatMulKernelPfS_S_,@"STO_CUDA_ENTRY STV_DEFAULT"
_Z12MatMulKernelPfS_S_:
.text._Z12MatMulKernelPfS_S_:
[----:B------:R-:W-:Y:S01]  /*0000*/  LDC R1, c[0x0][0x37c] ;  /* 0x0000df00ff017b82 */ /* 0x000fe20000000800 */
[----:B------:R-:W0:Y:S07]  /*0010*/  S2R R0, SR_TID.Y ;  /* 0x0000000000007919 */ /* 0x000e2e0000002200 */
[----:B------:R-:W0:Y:S01]  /*0020*/  S2UR UR5, SR_CTAID.Y ;  /* 0x00000000000579c3 */ /* 0x000e220000002600 */
[----:B------:R-:W1:Y:S07]  /*0030*/  S2R R7, SR_TID.X ;  /* 0x0000000000077919 */ /* 0x000e6e0000002100 */
[----:B------:R-:W0:Y:S08]  /*0040*/  LDC R3, c[0x0][0x364] ;  /* 0x0000d900ff037b82 */ /* 0x000e300000000800 */
[----:B------:R-:W1:Y:S08]  /*0050*/  S2UR UR6, SR_CTAID.X ;  /* 0x00000000000679c3 */ /* 0x000e700000002500 */
[----:B------:R-:W1:Y:S01]  /*0060*/  LDC R4, c[0x0][0x360] ;  /* 0x0000d800ff047b82 */ /* 0x000e620000000800 */
[----:B0-----:R-:W-:-:S02]  /*0070*/  IMAD R2, R3, UR5, R0 ;  /* 0x0000000503027c24 */ /* 0x001fc4000f8e0200 */
[----:B-1----:R-:W-:-:S05]  /*0080*/  IMAD R3, R4, UR6, R7 ;  /* 0x0000000604037c24 */ /* 0x002fca000f8e0207 */
[----:B------:R-:W-:-:S04]  /*0090*/  LOP3.LUT R2, R2, R3, RZ, 0xfc, !PT ;  /* 0x0000000302027212 */ /* 0x000fc800078efcff */
[----:B------:R-:W-:-:S13]  /*00a0*/  ISETP.GT.U32.AND P0, PT, R2, 0x3ff, PT ;  /* 0x000003ff0200780c */ /* 0x000fda0003f04070 */
[----:B------:R-:W-:Y:S05]  /*00b0*/  @P0 EXIT ;  /* 0x000000000000094d */ /* 0x000fea0003800000 */
[----:B------:R-:W0:Y:S01]  /*00c0*/  LDC.64 R2, c[0x0][0x380] ;  /* 0x0000e000ff027b82 */ /* 0x000e220000000a00 */
[----:B------:R-:W1:Y:S01]  /*00d0*/  LDCU.64 UR10, c[0x0][0x388] ;  /* 0x00007100ff0a77ac */ /* 0x000e620008000a00 */
[----:B------:R-:W-:Y:S02]  /*00e0*/  USHF.L.U32 UR5, UR5, 0xf, URZ ;  /* 0x0000000f05057899 */ /* 0x000fe400080006ff */
[----:B------:R-:W-:Y:S01]  /*00f0*/  USHF.L.U32 UR6, UR6, 0x5, URZ ;  /* 0x0000000506067899 */ /* 0x000fe200080006ff */
[----:B------:R-:W2:Y:S03]  /*0100*/  LDCU.64 UR8, c[0x0][0x358] ;  /* 0x00006b00ff0877ac */ /* 0x000ea60008000a00 */
[----:B------:R-:W-:Y:S02]  /*0110*/  LEA R5, R0, UR5, 0xa ;  /* 0x0000000500057c11 */ /* 0x000fe4000f8e50ff */
[----:B------:R-:W-:Y:S01]  /*0120*/  IADD3 R8, P1, PT, R7, UR6, RZ ;  /* 0x0000000607087c10 */ /* 0x000fe2000ff3e0ff */
[----:B------:R-:W-:-:S03]  /*0130*/  UMOV UR4, URZ ;  /* 0x000000ff00047c82 */ /* 0x000fc60008000000 */
[----:B-1----:R-:W-:Y:S01]  /*0140*/  LEA R6, P0, R8, UR10, 0x2 ;  /* 0x0000000a08067c11 */ /* 0x002fe2000f8010ff */
[----:B0-----:R-:W-:Y:S01]  /*0150*/  IMAD.WIDE.U32 R2, R5, 0x4, R2 ;  /* 0x0000000405027825 */ /* 0x001fe200078e0002 */
[----:B------:R-:W-:Y:S02]  /*0160*/  IADD3.X R5, PT, PT, RZ, RZ, RZ, P1, !PT ;  /* 0x000000ffff057210 */ /* 0x000fe40000ffe4ff */
[----:B------:R-:W-:Y:S02]  /*0170*/  IADD3 R6, P1, PT, R6, 0x10000, RZ ;  /* 0x0001000006067810 */ /* 0x000fe40007f3e0ff */
[----:B------:R-:W-:Y:S02]  /*0180*/  IADD3 R4, P2, PT, R2, 0x40, RZ ;  /* 0x0000004002047810 */ /* 0x000fe40007f5e0ff */
[----:B------:R-:W-:Y:S01]  /*0190*/  LEA.HI.X R2, R8, UR11, R5, 0x2, P0 ;  /* 0x0000000b08027c11 */ /* 0x000fe200080f1405 */
[----:B------:R-:W-:Y:S01]  /*01a0*/  HFMA2 R8, -RZ, RZ, 0, 0 ;  /* 0x00000000ff087431 */ /* 0x000fe200000001ff */
[----:B------:R-:W-:-:S02]  /*01b0*/  IADD3.X R5, PT, PT, RZ, R3, RZ, P2, !PT ;  /* 0x00000003ff057210 */ /* 0x000fc400017fe4ff */
[----:B--2---:R-:W-:-:S07]  /*01c0*/  IADD3.X R3, PT, PT, RZ, R2, RZ, P1, !PT ;  /* 0x00000002ff037210 */ /* 0x004fce0000ffe4ff */
.L_x_0:
[----:B------:R-:W-:Y:S01]  /*01d0*/  MOV R2, R6 ;  /* 0x0000000600027202 */ /* 0x000fe20000000f00 */
[----:B------:R-:W2:Y:S04]  /*01e0*/  LDG.E R11, desc[UR8][R4.64+-0x40] ;  /* 0xffffc008040b7981 */ /* 0x000ea8000c1e1900 */
[----:B------:R-:W2:Y:S04]  /*01f0*/  LDG.E R10, desc[UR8][R2.64+-0x10000] ;  /* 0xff000008020a7981 */ /* 0x000ea8000c1e1900 */
[----:B------:R-:W3:Y:S04]  /*0200*/  LDG.E R24, desc[UR8][R4.64+-0x3c] ;  /* 0xffffc40804187981 */ /* 0x000ee8000c1e1900 */
[----:B------:R-:W3:Y:S04]  /*0210*/  LDG.E R26, desc[UR8][R2.64+-0xf000] ;  /* 0xff100008021a7981 */ /* 0x000ee8000c1e1900 */
[----:B------:R-:W4:Y:S04]  /*0220*/  LDG.E R22, desc[UR8][R4.64+-0x38] ;  /* 0xffffc80804167981 */ /* 0x000f28000c1e1900 */
[----:B------:R-:W4:Y:S04]  /*0230*/  LDG.E R25, desc[UR8][R2.64+-0xe000] ;  /* 0xff20000802197981 */ /* 0x000f28000c1e1900 */
[----:B------:R-:W5:Y:S04]  /*0240*/  LDG.E R23, desc[UR8][R4.64+-0x34] ;  /* 0xffffcc0804177981 */ /* 0x000f68000c1e1900 */
        /* <DEDUP_REMOVED lines=11> */
[----:B------:R-:W5:Y:S01]  /*0300*/  LDG.E R13, desc[UR8][R2.64+-0x7000] ;  /* 0xff900008020d7981 */ /* 0x000f62000c1e1900 */
[----:B--2---:R-:W-:-:S03]  /*0310*/  FFMA R11, R11, R10, R8 ;  /* 0x0000000a0b0b7223 */ /* 0x004fc60000000008 */
[----:B------:R-:W2:Y:S04]  /*0320*/  LDG.E R10, desc[UR8][R4.64+-0x1c] ;  /* 0xffffe408040a7981 */ /* 0x000ea8000c1e1900 */
[----:B------:R-:W2:Y:S01]  /*0330*/  LDG.E R8, desc[UR8][R4.64+-0x18] ;  /* 0xffffe80804087981 */ /* 0x000ea2000c1e1900 */
[----:B---3--:R-:W-:-:S03]  /*0340*/  FFMA R27, R24, R26, R11 ;  /* 0x0000001a181b7223 */ /* 0x008fc6000000000b */
[----:B------:R-:W3:Y:S01]  /*0350*/  LDG.E R11, desc[UR8][R2.64+-0x6000] ;  /* 0xffa00008020b7981 */ /* 0x000ee2000c1e1900 */
[----:B----4-:R-:W-:-:S03]  /*0360*/  FFMA R24, R22, R25, R27 ;  /* 0x0000001916187223 */ /* 0x010fc6000000001b */
[----:B------:R-:W4:Y:S04]  /*0370*/  LDG.E R22, desc[UR8][R4.64+-0x14] ;  /* 0xffffec0804167981 */ /* 0x000f28000c1e1900 */
[----:B------:R-:W4:Y:S01]  /*0380*/  LDG.E R25, desc[UR8][R2.64+-0x5000] ;  /* 0xffb0000802197981 */ /* 0x000f22000c1e1900 */
[----:B-----5:R-:W-:-:S03]  /*0390*/  FFMA R27, R23, R20, R24 ;  /* 0x00000014171b7223 */ /* 0x020fc60000000018 */
[----:B------:R-:W5:Y:S04]  /*03a0*/  LDG.E R20, desc[UR8][R4.64+-0x10] ;  /* 0xfffff00804147981 */ /* 0x000f68000c1e1900 */
[----:B------:R-:W5:Y:S01]  /*03b0*/  LDG.E R23, desc[UR8][R2.64+-0x4000] ;  /* 0xffc0000802177981 */ /* 0x000f62000c1e1900 */
[----:B------:R-:W-:-:S03]  /*03c0*/  FFMA R27, R18, R21, R27 ;  /* 0x00000015121b7223 */ /* 0x000fc6000000001b */
        /* <DEDUP_REMOVED lines=14> */
[----:B--2---:R-:W-:-:S03]  /*04b0*/  FFMA R27, R10, R13, R27 ;  /* 0x0000000d0a1b7223 */ /* 0x004fc6000000001b */
[----:B------:R-:W2:Y:S04]  /*04c0*/  LDG.E R13, desc[UR8][R4.64+0x8] ;  /* 0x00000808040d7981 */ /* 0x000ea8000c1e1900 */
[----:B------:R-:W2:Y:S01]  /*04d0*/  LDG.E R10, desc[UR8][R2.64+0x2000] ;  /* 0x00200008020a7981 */ /* 0x000ea2000c1e1900 */
[----:B---3--:R-:W-:-:S03]  /*04e0*/  FFMA R27, R8, R11, R27 ;  /* 0x0000000b081b7223 */ /* 0x008fc6000000001b */
[----:B------:R-:W3:Y:S04]  /*04f0*/  LDG.E R11, desc[UR8][R4.64+0xc] ;  /* 0x00000c08040b7981 */ /* 0x000ee8000c1e1900 */
        /* <DEDUP_REMOVED lines=35> */
[----:B------:R0:W5:Y:S04]  /*0730*/  LDG.E R18, desc[UR8][R4.64+0x3c] ;  /* 0x00003c0804127981 */ /* 0x000168000c1e1900 */
[----:B------:R1:W5:Y:S01]  /*0740*/  LDG.E R21, desc[UR8][R2.64+0xf000] ;  /* 0x00f0000802157981 */ /* 0x000362000c1e1900 */
[----:B------:R-:W-:-:S04]  /*0750*/  FFMA R19, R19, R16, R24 ;  /* 0x0000001013137223 */ /* 0x000fc80000000018 */
[----:B------:R-:W-:-:S04]  /*0760*/  FFMA R9, R6, R9, R19 ;  /* 0x0000000906097223 */ /* 0x000fc80000000013 */
[----:B------:R-:W-:Y:S01]  /*0770*/  FFMA R9, R14, R17, R9 ;  /* 0x000000110e097223 */ /* 0x000fe20000000009 */
[----:B------:R-:W-:-:S03]  /*0780*/  UIADD3 UR4, UPT, UPT, UR4, 0x1, URZ ;  /* 0x0000000104047890 */ /* 0x000fc6000fffe0ff */
[----:B------:R-:W-:Y:S01]  /*0790*/  FFMA R9, R12, R15, R9 ;  /* 0x0000000f0c097223 */ /* 0x000fe20000000009 */
[----:B------:R-:W-:Y:S01]  /*07a0*/  UISETP.NE.AND UP0, UPT, UR4, 0x20, UPT ;  /* 0x000000200400788c */ /* 0x000fe2000bf05270 */
[----:B------:R-:W-:Y:S01]  /*07b0*/  BAR.SYNC.DEFER_BLOCKING 0x0 ;  /* 0x0000000000007b1d */ /* 0x000fe20000010000 */
[----:B------:R-:W-:Y:S02]  /*07c0*/  IADD3 R6, P0, PT, R2, 0x20000, RZ ;  /* 0x0002000002067810 */ /* 0x000fe40007f1e0ff */
[----:B0-----:R-:W-:Y:S02]  /*07d0*/  IADD3 R4, P1, PT, R4, 0x80, RZ ;  /* 0x0000008004047810 */ /* 0x001fe40007f3e0ff */
[----:B-1----:R-:W-:Y:S02]  /*07e0*/  IADD3.X R3, PT, PT, RZ, R3, RZ, P0, !PT ;  /* 0x00000003ff037210 */ /* 0x002fe400007fe4ff */
[----:B------:R-:W-:Y:S01]  /*07f0*/  IADD3.X R5, PT, PT, RZ, R5, RZ, P1, !PT ;  /* 0x00000005ff057210 */ /* 0x000fe20000ffe4ff */
[----:B--2---:R-:W-:-:S04]  /*0800*/  FFMA R9, R10, R13, R9 ;  /* 0x0000000d0a097223 */ /* 0x004fc80000000009 */
[----:B---3--:R-:W-:-:S04]  /*0810*/  FFMA R9, R8, R11, R9 ;  /* 0x0000000b08097223 */ /* 0x008fc80000000009 */
[----:B----4-:R-:W-:-:S04]  /*0820*/  FFMA R22, R22, R25, R9 ;  /* 0x0000001916167223 */ /* 0x010fc80000000009 */
[----:B-----5:R-:W-:-:S04]  /*0830*/  FFMA R23, R23, R20, R22 ;  /* 0x0000001417177223 */ /* 0x020fc80000000016 */
[----:B------:R-:W-:Y:S01]  /*0840*/  FFMA R8, R18, R21, R23 ;  /* 0x0000001512087223 */ /* 0x000fe20000000017 */
[----:B------:R-:W-:Y:S06]  /*0850*/  BRA.U UP0, `(.L_x_0) ;  /* 0xfffffff9005c7547 */ /* 0x000fec000b83ffff */
[----:B------:R-:W0:Y:S01]  /*0860*/  LDCU.64 UR10, c[0x0][0x390] ;  /* 0x00007200ff0a77ac */ /* 0x000e220008000a00 */
[----:B------:R-:W-:Y:S01]  /*0870*/  LEA R0, R0, R7, 0xa ;  /* 0x0000000700007211 */ /* 0x000fe200078e50ff */
[----:B------:R-:W-:-:S06]  /*0880*/  UIADD3 UR5, UPT, UPT, UR5, UR6, URZ ;  /* 0x0000000605057290 */ /* 0x000fcc000fffe0ff */
[----:B------:R-:W-:-:S04]  /*0890*/  IADD3 R0, P0, PT, R0, UR5, RZ ;  /* 0x0000000500007c10 */ /* 0x000fc8000ff1e0ff */
[----:B------:R-:W-:Y:S02]  /*08a0*/  IADD3.X R3, PT, PT, RZ, RZ, RZ, P0, !PT ;  /* 0x000000ffff037210 */ /* 0x000fe400007fe4ff */
[----:B0-----:R-:W-:-:S04]  /*08b0*/  LEA R2, P0, R0, UR10, 0x2 ;  /* 0x0000000a00027c11 */ /* 0x001fc8000f8010ff */
[----:B------:R-:W-:-:S05]  /*08c0*/  LEA.HI.X R3, R0, UR11, R3, 0x2, P0 ;  /* 0x0000000b00037c11 */ /* 0x000fca00080f1403 */
[----:B------:R-:W-:Y:S01]  /*08d0*/  STG.E desc[UR8][R2.64], R8 ;  /* 0x0000000802007986 */ /* 0x000fe2000c101908 */
[----:B------:R-:W-:Y:S05]  /*08e0*/  EXIT ;  /* 0x000000000000794d */ /* 0x000fea0003800000 */
.L_x_1:
[----:B------:R-:W-:-:S00]  /*08f0*/  BRA `(.L_x_1) ;  /* 0xfffffffc00fc7947 */ /* 0x000fc0000383ffff */
[----:B------:R-:W-:-:S00]  /*0900*/  NOP ;  /* 0x0000000000007918 */ /* 0x000fc00000000000 */
[----:B------:R-:W-:-:S00]  /*0910*/  NOP ;  /* 0x0000000000007918 */ /* 0x000fc00000000000 */
[----:B------:R-:W-:-:S00]  /*0920*/  NOP ;  /* 0x0000000000007918 */ /* 0x000fc00000000000 */
[----:B------:R-:W-:-:S00]  /*0930*/  NOP ;  /* 0x0000000000007918 */ /* 0x000fc00000000000 */
[----:B------:R-:W-:-:S00]  /*0940*/  NOP ;  /* 0x0000000000007918 */ /* 0x000fc00000000000 */
[----:B------:R-:W-:-:S00]  /*0950*/  NOP ;  /* 0x0000000000007918 */ /* 0x000fc00000000000 */
[----:B------:R-:W-:-:S00]  /*0960*/  NOP ;  /* 0x0000000000007918 */ /* 0x000fc00000000000 */
[----:B------:R-:W-:-:S00]  /*0970*/  NOP ;  /* 0x0000000000007918 */ /* 0x000fc00000000000 */
.L_x_2:


//--------------------- .nv.shared.reserved.0     --------------------------
	.section	.nv.shared.reserved.0,"aw",@nobits
	.weak		__nv_reservedSMEM_offset_0_alias
	.size		__nv_reservedSMEM_offset_0_alias, 0, 64
	.other		__nv_reservedSMEM_offset_0_alias,@"STO_CUDA_RESERVED_SHARED STV_DEFAULT"
__nv_reservedSMEM_offset_0_alias:
	.zero		0
	.zero		64


//--------------------- .nv.constant0._Z12MatMulKernelPfS_S_ --------------------------
	.section	.nv.constant0._Z12MatMulKernelPfS_S_,"a",@progbits
	.sectionflags	@""
	.align	4
.nv.constant0._Z12MatMulKernelPfS_S_:
	.zero		920


//--------------------- SYMBOLS --------------------------

	.type		.nv.reservedSmem.offset0,@object
	.size		.nv.reservedSmem.offset0,0x4
